//
// Generated by NVIDIA NVVM Compiler
//
// Compiler Build ID: CL-36424714
// Cuda compilation tools, release 13.0, V13.0.88
// Based on NVVM 20.0.0
//

.version 9.0
.target sm_100
.address_size 64

	// .globl	_Z21generateGridGradientsP6float4ij

.visible .entry _Z21generateGridGradientsP6float4ij(
	.param .u64 .ptr .align 1 _Z21generateGridGradientsP6float4ij_param_0,
	.param .u32 _Z21generateGridGradientsP6float4ij_param_1,
	.param .u32 _Z21generateGridGradientsP6float4ij_param_2
)
{
	.reg .pred 	%p<2>;
	.reg .b32 	%r<25>;
	.reg .b32 	%f<5>;
	.reg .b64 	%rd<5>;

	ld.param.u64 	%rd1, [_Z21generateGridGradientsP6float4ij_param_0];
	ld.param.u32 	%r5, [_Z21generateGridGradientsP6float4ij_param_1];
	ld.param.u32 	%r4, [_Z21generateGridGradientsP6float4ij_param_2];
	mov.u32 	%r6, %ctaid.x;
	mov.u32 	%r7, %ntid.x;
	mov.u32 	%r8, %tid.x;
	mad.lo.s32 	%r1, %r6, %r7, %r8;
	mov.u32 	%r9, %ctaid.y;
	mov.u32 	%r10, %ntid.y;
	mov.u32 	%r11, %tid.y;
	mad.lo.s32 	%r12, %r9, %r10, %r11;
	max.s32 	%r13, %r1, %r12;
	setp.ge.s32 	%p1, %r13, %r5;
	@%p1 bra 	$L__BB0_2;
	cvta.to.global.u64 	%rd2, %rd1;
	mad.lo.s32 	%r14, %r5, %r12, %r1;
	mul.lo.s32 	%r15, %r12, 823;
	mad.lo.s32 	%r16, %r1, 1523, %r15;
	xor.b32  	%r17, %r4, %r16;
	mul.lo.s32 	%r18, %r17, -2048144789;
	shr.u32 	%r19, %r18, 13;
	xor.b32  	%r20, %r19, %r18;
	mul.lo.s32 	%r21, %r20, -1028477387;
	shr.u32 	%r22, %r21, 16;
	xor.b32  	%r23, %r22, %r21;
	cvt.rn.f32.u32 	%f1, %r23;
	mul.f32 	%f2, %f1, 0f30C90FDB;
	sin.approx.f32 	%f3, %f2;
	mul.wide.u32 	%rd3, %r14, 16;
	add.s64 	%rd4, %rd2, %rd3;
	cos.approx.f32 	%f4, %f2;
	st.global.v2.f32 	[%rd4], {%f3, %f4};
	mov.b32 	%r24, 0;
	st.global.u32 	[%rd4+8], %r24;
$L__BB0_2:
	ret;

}
	// .globl	_Z12perlinKernelPfiiiijy
.visible .entry _Z12perlinKernelPfiiiijy(
	.param .u64 .ptr .align 1 _Z12perlinKernelPfiiiijy_param_0,
	.param .u32 _Z12perlinKernelPfiiiijy_param_1,
	.param .u32 _Z12perlinKernelPfiiiijy_param_2,
	.param .u32 _Z12perlinKernelPfiiiijy_param_3,
	.param .u32 _Z12perlinKernelPfiiiijy_param_4,
	.param .u32 _Z12perlinKernelPfiiiijy_param_5,
	.param .u64 _Z12perlinKernelPfiiiijy_param_6
)
{
	.reg .pred 	%p<9>;
	.reg .b32 	%r<34>;
	.reg .b32 	%f<193>;
	.reg .b64 	%rd<6>;

	ld.param.u64 	%rd1, [_Z12perlinKernelPfiiiijy_param_0];
	ld.param.u32 	%r6, [_Z12perlinKernelPfiiiijy_param_1];
	ld.param.u32 	%r9, [_Z12perlinKernelPfiiiijy_param_2];
	ld.param.u32 	%r7, [_Z12perlinKernelPfiiiijy_param_3];
	ld.param.u32 	%r8, [_Z12perlinKernelPfiiiijy_param_4];
	ld.param.u64 	%rd2, [_Z12perlinKernelPfiiiijy_param_6];
	mov.u32 	%r11, %ctaid.x;
	mov.u32 	%r12, %ntid.x;
	mov.u32 	%r13, %tid.x;
	mad.lo.s32 	%r1, %r11, %r12, %r13;
	mov.u32 	%r14, %ctaid.y;
	mov.u32 	%r15, %ntid.y;
	mov.u32 	%r16, %tid.y;
	mad.lo.s32 	%r17, %r14, %r15, %r16;
	setp.ge.s32 	%p1, %r1, %r6;
	setp.ge.s32 	%p2, %r17, %r9;
	or.pred  	%p3, %p1, %p2;
	@%p3 bra 	$L__BB1_8;
	setp.lt.s32 	%p4, %r8, 1;
	mov.f32 	%f188, 0f00000000;
	@%p4 bra 	$L__BB1_7;
	cvt.rn.f32.s32 	%f1, %r1;
	cvt.rn.f32.s32 	%f2, %r7;
	cvt.rn.f32.u32 	%f3, %r17;
	setp.eq.s32 	%p5, %r8, 1;
	mov.f32 	%f188, 0f00000000;
	mov.f32 	%f189, 0f3F800000;
	mov.f32 	%f190, %f189;
	@%p5 bra 	$L__BB1_5;
	and.b32  	%r18, %r8, 2147483646;
	neg.s32 	%r33, %r18;
	mov.f32 	%f188, 0f00000000;
	mov.f32 	%f189, 0f3F800000;
$L__BB1_4:
	mul.f32 	%f22, %f190, %f1;
	div.rn.f32 	%f23, %f22, %f2;
	mul.f32 	%f24, %f190, %f3;
	div.rn.f32 	%f25, %f24, %f2;
	cvt.rzi.s32.f32 	%r19, %f23;
	cvt.rzi.s32.f32 	%r20, %f25;
	add.s32 	%r21, %r19, 1;
	add.s32 	%r22, %r20, 1;
	cvt.rn.f32.s32 	%f26, %r19;
	cvt.rn.f32.s32 	%f27, %r20;
	cvt.rn.f32.s32 	%f28, %r21;
	cvt.rn.f32.s32 	%f29, %r22;
	tex.2d.v4.f32.f32 	{%f30, %f31, %f32, %f33}, [%rd2, {%f26, %f27}];
	tex.2d.v4.f32.f32 	{%f34, %f35, %f36, %f37}, [%rd2, {%f28, %f27}];
	tex.2d.v4.f32.f32 	{%f38, %f39, %f40, %f41}, [%rd2, {%f26, %f29}];
	tex.2d.v4.f32.f32 	{%f42, %f43, %f44, %f45}, [%rd2, {%f28, %f29}];
	sub.f32 	%f46, %f23, %f26;
	sub.f32 	%f47, %f25, %f27;
	sub.f32 	%f48, %f23, %f28;
	sub.f32 	%f49, %f25, %f29;
	mul.f32 	%f50, %f47, %f31;
	fma.rn.f32 	%f51, %f46, %f30, %f50;
	mul.f32 	%f52, %f47, %f35;
	fma.rn.f32 	%f53, %f48, %f34, %f52;
	mul.f32 	%f54, %f49, %f39;
	fma.rn.f32 	%f55, %f46, %f38, %f54;
	mul.f32 	%f56, %f49, %f43;
	fma.rn.f32 	%f57, %f48, %f42, %f56;
	sub.f32 	%f58, %f53, %f51;
	add.f32 	%f59, %f46, %f46;
	mov.f32 	%f60, 0f40400000;
	sub.f32 	%f61, %f60, %f59;
	mul.f32 	%f62, %f61, %f58;
	mul.f32 	%f63, %f46, %f62;
	fma.rn.f32 	%f64, %f46, %f63, %f51;
	sub.f32 	%f65, %f57, %f55;
	mul.f32 	%f66, %f61, %f65;
	mul.f32 	%f67, %f46, %f66;
	fma.rn.f32 	%f68, %f46, %f67, %f55;
	sub.f32 	%f69, %f68, %f64;
	add.f32 	%f70, %f47, %f47;
	sub.f32 	%f71, %f60, %f70;
	mul.f32 	%f72, %f71, %f69;
	mul.f32 	%f73, %f47, %f72;
	fma.rn.f32 	%f74, %f47, %f73, %f64;
	fma.rn.f32 	%f75, %f189, %f74, %f188;
	add.f32 	%f76, %f190, %f190;
	mul.f32 	%f77, %f189, 0f3F000000;
	mul.f32 	%f78, %f76, %f1;
	div.rn.f32 	%f79, %f78, %f2;
	mul.f32 	%f80, %f76, %f3;
	div.rn.f32 	%f81, %f80, %f2;
	cvt.rzi.s32.f32 	%r23, %f79;
	cvt.rzi.s32.f32 	%r24, %f81;
	add.s32 	%r25, %r23, 1;
	add.s32 	%r26, %r24, 1;
	cvt.rn.f32.s32 	%f82, %r23;
	sub.f32 	%f83, %f79, %f82;
	cvt.rn.f32.s32 	%f84, %r24;
	sub.f32 	%f85, %f81, %f84;
	cvt.rn.f32.s32 	%f86, %r25;
	cvt.rn.f32.s32 	%f87, %r26;
	tex.2d.v4.f32.f32 	{%f88, %f89, %f90, %f91}, [%rd2, {%f82, %f84}];
	tex.2d.v4.f32.f32 	{%f92, %f93, %f94, %f95}, [%rd2, {%f86, %f84}];
	tex.2d.v4.f32.f32 	{%f96, %f97, %f98, %f99}, [%rd2, {%f82, %f87}];
	tex.2d.v4.f32.f32 	{%f100, %f101, %f102, %f103}, [%rd2, {%f86, %f87}];
	sub.f32 	%f104, %f79, %f86;
	sub.f32 	%f105, %f81, %f87;
	mul.f32 	%f106, %f85, %f89;
	fma.rn.f32 	%f107, %f83, %f88, %f106;
	mul.f32 	%f108, %f85, %f93;
	fma.rn.f32 	%f109, %f104, %f92, %f108;
	mul.f32 	%f110, %f105, %f97;
	fma.rn.f32 	%f111, %f83, %f96, %f110;
	mul.f32 	%f112, %f105, %f101;
	fma.rn.f32 	%f113, %f104, %f100, %f112;
	sub.f32 	%f114, %f109, %f107;
	add.f32 	%f115, %f83, %f83;
	sub.f32 	%f116, %f60, %f115;
	mul.f32 	%f117, %f116, %f114;
	mul.f32 	%f118, %f83, %f117;
	fma.rn.f32 	%f119, %f83, %f118, %f107;
	sub.f32 	%f120, %f113, %f111;
	mul.f32 	%f121, %f116, %f120;
	mul.f32 	%f122, %f83, %f121;
	fma.rn.f32 	%f123, %f83, %f122, %f111;
	sub.f32 	%f124, %f123, %f119;
	add.f32 	%f125, %f85, %f85;
	sub.f32 	%f126, %f60, %f125;
	mul.f32 	%f127, %f126, %f124;
	mul.f32 	%f128, %f85, %f127;
	fma.rn.f32 	%f129, %f85, %f128, %f119;
	fma.rn.f32 	%f188, %f77, %f129, %f75;
	add.f32 	%f190, %f76, %f76;
	mul.f32 	%f189, %f77, 0f3F000000;
	add.s32 	%r33, %r33, 2;
	setp.ne.s32 	%p6, %r33, 0;
	@%p6 bra 	$L__BB1_4;
$L__BB1_5:
	and.b32  	%r27, %r8, 1;
	setp.eq.b32 	%p7, %r27, 1;
	not.pred 	%p8, %p7;
	@%p8 bra 	$L__BB1_7;
	mul.f32 	%f130, %f190, %f1;
	div.rn.f32 	%f131, %f130, %f2;
	mul.f32 	%f132, %f190, %f3;
	div.rn.f32 	%f133, %f132, %f2;
	cvt.rzi.s32.f32 	%r28, %f131;
	cvt.rzi.s32.f32 	%r29, %f133;
	add.s32 	%r30, %r28, 1;
	add.s32 	%r31, %r29, 1;
	cvt.rn.f32.s32 	%f134, %r28;
	cvt.rn.f32.s32 	%f135, %r29;
	cvt.rn.f32.s32 	%f136, %r30;
	cvt.rn.f32.s32 	%f137, %r31;
	tex.2d.v4.f32.f32 	{%f138, %f139, %f140, %f141}, [%rd2, {%f134, %f135}];
	tex.2d.v4.f32.f32 	{%f142, %f143, %f144, %f145}, [%rd2, {%f136, %f135}];
	tex.2d.v4.f32.f32 	{%f146, %f147, %f148, %f149}, [%rd2, {%f134, %f137}];
	tex.2d.v4.f32.f32 	{%f150, %f151, %f152, %f153}, [%rd2, {%f136, %f137}];
	sub.f32 	%f154, %f131, %f134;
	sub.f32 	%f155, %f133, %f135;
	sub.f32 	%f156, %f131, %f136;
	sub.f32 	%f157, %f133, %f137;
	mul.f32 	%f158, %f155, %f139;
	fma.rn.f32 	%f159, %f154, %f138, %f158;
	mul.f32 	%f160, %f155, %f143;
	fma.rn.f32 	%f161, %f156, %f142, %f160;
	mul.f32 	%f162, %f157, %f147;
	fma.rn.f32 	%f163, %f154, %f146, %f162;
	mul.f32 	%f164, %f157, %f151;
	fma.rn.f32 	%f165, %f156, %f150, %f164;
	sub.f32 	%f166, %f161, %f159;
	add.f32 	%f167, %f154, %f154;
	mov.f32 	%f168, 0f40400000;
	sub.f32 	%f169, %f168, %f167;
	mul.f32 	%f170, %f169, %f166;
	mul.f32 	%f171, %f154, %f170;
	fma.rn.f32 	%f172, %f154, %f171, %f159;
	sub.f32 	%f173, %f165, %f163;
	mul.f32 	%f174, %f169, %f173;
	mul.f32 	%f175, %f154, %f174;
	fma.rn.f32 	%f176, %f154, %f175, %f163;
	sub.f32 	%f177, %f176, %f172;
	add.f32 	%f178, %f155, %f155;
	sub.f32 	%f179, %f168, %f178;
	mul.f32 	%f180, %f179, %f177;
	mul.f32 	%f181, %f155, %f180;
	fma.rn.f32 	%f182, %f155, %f181, %f172;
	fma.rn.f32 	%f188, %f189, %f182, %f188;
$L__BB1_7:
	max.f32 	%f183, %f188, 0fBF800000;
	min.f32 	%f184, %f183, 0f3F800000;
	mad.lo.s32 	%r32, %r6, %r17, %r1;
	cvta.to.global.u64 	%rd3, %rd1;
	mul.wide.s32 	%rd4, %r32, 4;
	add.s64 	%rd5, %rd3, %rd4;
	st.global.f32 	[%rd5], %f184;
$L__BB1_8:
	ret;

}


// ===== COMPILED SASS (sm_100) =====

	.target	sm_100

	.elftype	@"ET_EXEC"


//--------------------- .note.nv.tkinfo           --------------------------
	.section	.note.nv.tkinfo,"",@"SHT_NOTE"
	.sectionflags	@"SHF_NOTE_NV_TKINFO"
	.tkinfo
        /*0018*/ 	.word	0x00000002
        /*0030*/ 	.string	""
        /*0030*/ 	.string	"ptxas"
        /*0030*/ 	.string	"Cuda compilation tools, release 13.0, V13.0.88"
        /*0030*/ 	.string	"Build cuda_13.0.r13.0/compiler.36424714_0"
        /*0030*/ 	.string	"-arch sm_100 -m 64 "



//--------------------- .note.nv.cuinfo           --------------------------
	.section	.note.nv.cuinfo,"",@"SHT_NOTE"
	.sectionflags	@"SHF_NOTE_NV_CUINFO"
        /*0018*/ 	.short	0x0002
        /*001a*/ 	.short	0x0064
        /*001c*/ 	.short	0x0082
	.zero		2


//--------------------- .nv.info                  --------------------------
	.section	.nv.info,"",@"SHT_CUDA_INFO"
	.align	4


	//----- nvinfo : EIATTR_REGCOUNT
	.align		4
        /*0000*/ 	.byte	0x04, 0x2f
        /*0002*/ 	.short	(.L_1 - .L_0)
	.align		4
.L_0:
        /*0004*/ 	.word	index@(_Z21generateGridGradientsP6float4ij)
        /*0008*/ 	.word	0x0000000a


	//----- nvinfo : EIATTR_FRAME_SIZE
	.align		4
.L_1:
        /*000c*/ 	.byte	0x04, 0x11
        /*000e*/ 	.short	(.L_3 - .L_2)
	.align		4
.L_2:
        /*0010*/ 	.word	index@(_Z21generateGridGradientsP6float4ij)
        /*0014*/ 	.word	0x00000000


	//----- nvinfo : EIATTR_REGCOUNT
	.align		4
.L_3:
        /*0018*/ 	.byte	0x04, 0x2f
        /*001a*/ 	.short	(.L_5 - .L_4)
	.align		4
.L_4:
        /*001c*/ 	.word	index@(_Z12perlinKernelPfiiiijy)
        /*0020*/ 	.word	0x0000001f


	//----- nvinfo : EIATTR_FRAME_SIZE
	.align		4
.L_5:
        /*0024*/ 	.byte	0x04, 0x11
        /*0026*/ 	.short	(.L_7 - .L_6)
	.align		4
.L_6:
        /*0028*/ 	.word	index@($__internal_0_$__cuda_sm3x_div_rn_noftz_f32_slowpath)
        /*002c*/ 	.word	0x00000000


	//----- nvinfo : EIATTR_FRAME_SIZE
	.align		4
.L_7:
        /*0030*/ 	.byte	0x04, 0x11
        /*0032*/ 	.short	(.L_9 - .L_8)
	.align		4
.L_8:
        /*0034*/ 	.word	index@(_Z12perlinKernelPfiiiijy)
        /*0038*/ 	.word	0x00000000


	//----- nvinfo : EIATTR_MIN_STACK_SIZE
	.align		4
.L_9:
        /*003c*/ 	.byte	0x04, 0x12
        /*003e*/ 	.short	(.L_11 - .L_10)
	.align		4
.L_10:
        /*0040*/ 	.word	index@(_Z12perlinKernelPfiiiijy)
        /*0044*/ 	.word	0x00000000


	//----- nvinfo : EIATTR_MIN_STACK_SIZE
	.align		4
.L_11:
        /*0048*/ 	.byte	0x04, 0x12
        /*004a*/ 	.short	(.L_13 - .L_12)
	.align		4
.L_12:
        /*004c*/ 	.word	index@(_Z21generateGridGradientsP6float4ij)
        /*0050*/ 	.word	0x00000000
.L_13:


//--------------------- .nv.compat                --------------------------
	.section	.nv.compat,"",@"SHT_CUDA_COMPAT_INFO"
	.align	4
        /*0000*/ 	.byte	0x02, 0x09, 0x00, 0x00, 0x02, 0x02, 0x02, 0x00, 0x02, 0x05, 0x05, 0x00, 0x03, 0x07, 0x01, 0x01
        /*0010*/ 	.byte	0x02, 0x03, 0x00, 0x00, 0x02, 0x06, 0x01, 0x00, 0x04, 0x0b, 0x08, 0x00, 0x01, 0x00, 0x00, 0x00
        /*0020*/ 	.byte	0x00, 0x00, 0x00, 0x00


//--------------------- .nv.info._Z12perlinKernelPfiiiijy --------------------------
	.section	.nv.info._Z12perlinKernelPfiiiijy,"",@"SHT_CUDA_INFO"
	.sectionflags	@""
	.align	4


	//----- nvinfo : EIATTR_CUDA_API_VERSION
	.align		4
        /*0000*/ 	.byte	0x04, 0x37
        /*0002*/ 	.short	(.L_15 - .L_14)
.L_14:
        /*0004*/ 	.word	0x00000082


	//----- nvinfo : EIATTR_KPARAM_INFO
	.align		4
.L_15:
        /*0008*/ 	.byte	0x04, 0x17
        /*000a*/ 	.short	(.L_17 - .L_16)
.L_16:
        /*000c*/ 	.word	0x00000000
        /*0010*/ 	.short	0x0006
        /*0012*/ 	.short	0x0020
        /*0014*/ 	.byte	0x00, 0xf0, 0x21, 0x00


	//----- nvinfo : EIATTR_KPARAM_INFO
	.align		4
.L_17:
        /*0018*/ 	.byte	0x04, 0x17
        /*001a*/ 	.short	(.L_19 - .L_18)
.L_18:
        /*001c*/ 	.word	0x00000000
        /*0020*/ 	.short	0x0005
        /*0022*/ 	.short	0x0018
        /*0024*/ 	.byte	0x00, 0xf0, 0x11, 0x00


	//----- nvinfo : EIATTR_KPARAM_INFO
	.align		4
.L_19:
        /*0028*/ 	.byte	0x04, 0x17
        /*002a*/ 	.short	(.L_21 - .L_20)
.L_20:
        /*002c*/ 	.word	0x00000000
        /*0030*/ 	.short	0x0004
        /*0032*/ 	.short	0x0014
        /*0034*/ 	.byte	0x00, 0xf0, 0x11, 0x00


	//----- nvinfo : EIATTR_KPARAM_INFO
	.align		4
.L_21:
        /*0038*/ 	.byte	0x04, 0x17
        /*003a*/ 	.short	(.L_23 - .L_22)
.L_22:
        /*003c*/ 	.word	0x00000000
        /*0040*/ 	.short	0x0003
        /*0042*/ 	.short	0x0010
        /*0044*/ 	.byte	0x00, 0xf0, 0x11, 0x00


	//----- nvinfo : EIATTR_KPARAM_INFO
	.align		4
.L_23:
        /*0048*/ 	.byte	0x04, 0x17
        /*004a*/ 	.short	(.L_25 - .L_24)
.L_24:
        /*004c*/ 	.word	0x00000000
        /*0050*/ 	.short	0x0002
        /*0052*/ 	.short	0x000c
        /*0054*/ 	.byte	0x00, 0xf0, 0x11, 0x00


	//----- nvinfo : EIATTR_KPARAM_INFO
	.align		4
.L_25:
        /*0058*/ 	.byte	0x04, 0x17
        /*005a*/ 	.short	(.L_27 - .L_26)
.L_26:
        /*005c*/ 	.word	0x00000000
        /*0060*/ 	.short	0x0001
        /*0062*/ 	.short	0x0008
        /*0064*/ 	.byte	0x00, 0xf0, 0x11, 0x00


	//----- nvinfo : EIATTR_KPARAM_INFO
	.align		4
.L_27:
        /*0068*/ 	.byte	0x04, 0x17
        /*006a*/ 	.short	(.L_29 - .L_28)
.L_28:
        /*006c*/ 	.word	0x00000000
        /*0070*/ 	.short	0x0000
        /*0072*/ 	.short	0x0000
        /*0074*/ 	.byte	0x00, 0xf5, 0x21, 0x00


	//----- nvinfo : EIATTR_SPARSE_MMA_MASK
	.align		4
.L_29:
        /*0078*/ 	.byte	0x03, 0x50
        /*007a*/ 	.short	0x0000


	//----- nvinfo : EIATTR_MAXREG_COUNT
	.align		4
        /*007c*/ 	.byte	0x03, 0x1b
        /*007e*/ 	.short	0x00ff


	//----- nvinfo : EIATTR_MERCURY_ISA_VERSION
	.align		4
        /*0080*/ 	.byte	0x03, 0x5f
        /*0082*/ 	.short	0x0101


	//----- nvinfo : EIATTR_VRC_CTA_INIT_COUNT
	.align		4
        /*0084*/ 	.byte	0x02, 0x4a
	.zero		1
	.zero		1


	//----- nvinfo : EIATTR_EXIT_INSTR_OFFSETS
	.align		4
        /*0088*/ 	.byte	0x04, 0x1c
        /*008a*/ 	.short	(.L_31 - .L_30)


	//   ....[0]....
.L_30:
        /*008c*/ 	.word	0x000000c0


	//   ....[1]....
        /*0090*/ 	.word	0x000011b0


	//----- nvinfo : EIATTR_CRS_STACK_SIZE
	.align		4
.L_31:
        /*0094*/ 	.byte	0x04, 0x1e
        /*0096*/ 	.short	(.L_33 - .L_32)
.L_32:
        /*0098*/ 	.word	0x00000000


	//----- nvinfo : EIATTR_CBANK_PARAM_SIZE
	.align		4
.L_33:
        /*009c*/ 	.byte	0x03, 0x19
        /*009e*/ 	.short	0x0028


	//----- nvinfo : EIATTR_PARAM_CBANK
	.align		4
        /*00a0*/ 	.byte	0x04, 0x0a
        /*00a2*/ 	.short	(.L_35 - .L_34)
	.align		4
.L_34:
        /*00a4*/ 	.word	index@(.nv.constant0._Z12perlinKernelPfiiiijy)
        /*00a8*/ 	.short	0x0380
        /*00aa*/ 	.short	0x0028


	//----- nvinfo : EIATTR_SW_WAR
	.align		4
.L_35:
        /*00ac*/ 	.byte	0x04, 0x36
        /*00ae*/ 	.short	(.L_37 - .L_36)
.L_36:
        /*00b0*/ 	.word	0x00000008
.L_37:


//--------------------- .nv.info._Z21generateGridGradientsP6float4ij --------------------------
	.section	.nv.info._Z21generateGridGradientsP6float4ij,"",@"SHT_CUDA_INFO"
	.sectionflags	@""
	.align	4


	//----- nvinfo : EIATTR_CUDA_API_VERSION
	.align		4
        /*0000*/ 	.byte	0x04, 0x37
        /*0002*/ 	.short	(.L_39 - .L_38)
.L_38:
        /*0004*/ 	.word	0x00000082


	//----- nvinfo : EIATTR_KPARAM_INFO
	.align		4
.L_39:
        /*0008*/ 	.byte	0x04, 0x17
        /*000a*/ 	.short	(.L_41 - .L_40)
.L_40:
        /*000c*/ 	.word	0x00000000
        /*0010*/ 	.short	0x0002
        /*0012*/ 	.short	0x000c
        /*0014*/ 	.byte	0x00, 0xf0, 0x11, 0x00


	//----- nvinfo : EIATTR_KPARAM_INFO
	.align		4
.L_41:
        /*0018*/ 	.byte	0x04, 0x17
        /*001a*/ 	.short	(.L_43 - .L_42)
.L_42:
        /*001c*/ 	.word	0x00000000
        /*0020*/ 	.short	0x0001
        /*0022*/ 	.short	0x0008
        /*0024*/ 	.byte	0x00, 0xf0, 0x11, 0x00


	//----- nvinfo : EIATTR_KPARAM_INFO
	.align		4
.L_43:
        /*0028*/ 	.byte	0x04, 0x17
        /*002a*/ 	.short	(.L_45 - .L_44)
.L_44:
        /*002c*/ 	.word	0x00000000
        /*0030*/ 	.short	0x0000
        /*0032*/ 	.short	0x0000
        /*0034*/ 	.byte	0x00, 0xf5, 0x21, 0x00


	//----- nvinfo : EIATTR_SPARSE_MMA_MASK
	.align		4
.L_45:
        /*0038*/ 	.byte	0x03, 0x50
        /*003a*/ 	.short	0x0000


	//----- nvinfo : EIATTR_MAXREG_COUNT
	.align		4
        /*003c*/ 	.byte	0x03, 0x1b
        /*003e*/ 	.short	0x00ff


	//----- nvinfo : EIATTR_MERCURY_ISA_VERSION
	.align		4
        /*0040*/ 	.byte	0x03, 0x5f
        /*0042*/ 	.short	0x0101


	//----- nvinfo : EIATTR_VRC_CTA_INIT_COUNT
	.align		4
        /*0044*/ 	.byte	0x02, 0x4a
	.zero		1
	.zero		1


	//----- nvinfo : EIATTR_EXIT_INSTR_OFFSETS
	.align		4
        /*0048*/ 	.byte	0x04, 0x1c
        /*004a*/ 	.short	(.L_47 - .L_46)


	//   ....[0]....
.L_46:
        /*004c*/ 	.word	0x000000c0


	//   ....[1]....
        /*0050*/ 	.word	0x00000220


	//----- nvinfo : EIATTR_CBANK_PARAM_SIZE
	.align		4
.L_47:
        /*0054*/ 	.byte	0x03, 0x19
        /*0056*/ 	.short	0x0010


	//----- nvinfo : EIATTR_PARAM_CBANK
	.align		4
        /*0058*/ 	.byte	0x04, 0x0a
        /*005a*/ 	.short	(.L_49 - .L_48)
	.align		4
.L_48:
        /*005c*/ 	.word	index@(.nv.constant0._Z21generateGridGradientsP6float4ij)
        /*0060*/ 	.short	0x0380
        /*0062*/ 	.short	0x0010


	//----- nvinfo : EIATTR_SW_WAR
	.align		4
.L_49:
        /*0064*/ 	.byte	0x04, 0x36
        /*0066*/ 	.short	(.L_51 - .L_50)
.L_50:
        /*0068*/ 	.word	0x00000008
.L_51:


//--------------------- .nv.callgraph             --------------------------
	.section	.nv.callgraph,"",@"SHT_CUDA_CALLGRAPH"
	.align	4
	.sectionentsize	8
	.align		4
        /*0000*/ 	.word	0x00000000
	.align		4
        /*0004*/ 	.word	0xffffffff
	.align		4
        /*0008*/ 	.word	0x00000000
	.align		4
        /*000c*/ 	.word	0xfffffffe
	.align		4
        /*0010*/ 	.word	0x00000000
	.align		4
        /*0014*/ 	.word	0xfffffffd
	.align		4
        /*0018*/ 	.word	0x00000000
	.align		4
        /*001c*/ 	.word	0xfffffffc


//--------------------- .text._Z12perlinKernelPfiiiijy --------------------------
	.section	.text._Z12perlinKernelPfiiiijy,"ax",@progbits
	.align	128
        .global         _Z12perlinKernelPfiiiijy
        .type           _Z12perlinKernelPfiiiijy,@function
        .size           _Z12perlinKernelPfiiiijy,(.L_x_28 - _Z12perlinKernelPfiiiijy)
        .other          _Z12perlinKernelPfiiiijy,@"STO_CUDA_ENTRY STV_DEFAULT"
_Z12perlinKernelPfiiiijy:
.text._Z12perlinKernelPfiiiijy:
[----:B------:R-:W-:Y:S01]  /*0000*/  LDC R1, c[0x0][0x37c] ;  /* 0x0000df00ff017b82 */ /* 0x000fe20000000800 */
[----:B------:R-:W0:Y:S07]  /*0010*/  S2R R0, SR_TID.Y ;  /* 0x0000000000007919 */ /* 0x000e2e0000002200 */
[----:B------:R-:W1:Y:S01]  /*0020*/  LDC R2, c[0x0][0x360] ;  /* 0x0000d800ff027b82 */ /* 0x000e620000000800 */
[----:B------:R-:W2:Y:S01]  /*0030*/  LDCU.64 UR6, c[0x0][0x388] ;  /* 0x00007100ff0677ac */ /* 0x000ea20008000a00 */
[----:B------:R-:W1:Y:S06]  /*0040*/  S2R R3, SR_TID.X ;  /* 0x0000000000037919 */ /* 0x000e6c0000002100 */
[----:B------:R-:W0:Y:S08]  /*0050*/  S2UR UR5, SR_CTAID.Y ;  /* 0x00000000000579c3 */ /* 0x000e300000002600 */
[----:B------:R-:W0:Y:S08]  /*0060*/  LDC R5, c[0x0][0x364] ;  /* 0x0000d900ff057b82 */ /* 0x000e300000000800 */
[----:B------:R-:W1:Y:S01]  /*0070*/  S2UR UR4, SR_CTAID.X ;  /* 0x00000000000479c3 */ /* 0x000e620000002500 */
[----:B0-----:R-:W-:-:S05]  /*0080*/  IMAD R5, R5, UR5, R0 ;  /* 0x0000000505057c24 */ /* 0x001fca000f8e0200 */
[----:B--2---:R-:W-:Y:S01]  /*0090*/  ISETP.GE.AND P0, PT, R5, UR7, PT ;  /* 0x0000000705007c0c */ /* 0x004fe2000bf06270 */
[----:B-1----:R-:W-:-:S05]  /*00a0*/  IMAD R2, R2, UR4, R3 ;  /* 0x0000000402027c24 */ /* 0x002fca000f8e0203 */
[----:B------:R-:W-:-:S13]  /*00b0*/  ISETP.GE.OR P0, PT, R2, UR6, P0 ;  /* 0x0000000602007c0c */ /* 0x000fda0008706670 */
[----:B------:R-:W-:Y:S05]  /*00c0*/  @P0 EXIT ;  /* 0x000000000000094d */ /* 0x000fea0003800000 */
[----:B------:R-:W0:Y:S01]  /*00d0*/  LDCU UR4, c[0x0][0x394] ;  /* 0x00007280ff0477ac */ /* 0x000e220008000800 */
[----:B------:R-:W-:Y:S01]  /*00e0*/  HFMA2 R7, -RZ, RZ, 0, 0 ;  /* 0x00000000ff077431 */ /* 0x000fe200000001ff */
[----:B------:R-:W1:Y:S01]  /*00f0*/  LDCU.64 UR8, c[0x0][0x358] ;  /* 0x00006b00ff0877ac */ /* 0x000e620008000a00 */
[----:B0-----:R-:W-:-:S09]  /*0100*/  UISETP.GE.AND UP0, UPT, UR4, 0x1, UPT ;  /* 0x000000010400788c */ /* 0x001fd2000bf06270 */
[----:B-1----:R-:W-:Y:S05]  /*0110*/  BRA.U !UP0, `(.L_x_0) ;  /* 0x0000001108087547 */ /* 0x002fea000b800000 */
[----:B------:R-:W0:Y:S01]  /*0120*/  LDCU UR5, c[0x0][0x390] ;  /* 0x00007200ff0577ac */ /* 0x000e220008000800 */
[----:B------:R-:W-:Y:S02]  /*0130*/  I2FP.F32.S32 R22, R2 ;  /* 0x0000000200167245 */ /* 0x000fe40000201400 */
[----:B------:R-:W-:Y:S01]  /*0140*/  I2FP.F32.U32 R6, R5 ;  /* 0x0000000500067245 */ /* 0x000fe20000201000 */
[----:B------:R-:W-:Y:S01]  /*0150*/  UISETP.NE.AND UP0, UPT, UR4, 0x1, UPT ;  /* 0x000000010400788c */ /* 0x000fe2000bf05270 */
[----:B------:R-:W-:Y:S02]  /*0160*/  MOV R7, RZ ;  /* 0x000000ff00077202 */ /* 0x000fe40000000f00 */
[----:B------:R-:W-:Y:S02]  /*0170*/  MOV R4, 0x3f800000 ;  /* 0x3f80000000047802 */ /* 0x000fe40000000f00 */
[----:B------:R-:W-:Y:S02]  /*0180*/  MOV R23, 0x3f800000 ;  /* 0x3f80000000177802 */ /* 0x000fe40000000f00 */
[----:B0-----:R-:W-:-:S02]  /*0190*/  I2FP.F32.S32 R3, UR5 ;  /* 0x0000000500037c45 */ /* 0x001fc40008201400 */
[----:B------:R-:W-:Y:S05]  /*01a0*/  BRA.U !UP0, `(.L_x_1) ;  /* 0x0000000908987547 */ /* 0x000fea000b800000 */
[----:B------:R-:W-:Y:S01]  /*01b0*/  HFMA2 R4, -RZ, RZ, 1.875, 0 ;  /* 0x3f800000ff047431 */ /* 0x000fe200000001ff */
[----:B------:R-:W-:Y:S01]  /*01c0*/  ULOP3.LUT UR4, UR4, 0x7ffffffe, URZ, 0xc0, !UPT ;  /* 0x7ffffffe04047892 */ /* 0x000fe2000f8ec0ff */
[----:B------:R-:W-:-:S03]  /*01d0*/  MOV R7, RZ ;  /* 0x000000ff00077202 */ /* 0x000fc60000000f00 */
[----:B------:R-:W-:-:S12]  /*01e0*/  UIADD3 UR6, UPT, UPT, -UR4, URZ, URZ ;  /* 0x000000ff04067290 */ /* 0x000fd8000fffe1ff */
.L_x_10:
[----:B------:R-:W0:Y:S01]  /*01f0*/  MUFU.RCP R8, R3 ;  /* 0x0000000300087308 */ /* 0x000e220000001000 */
[----:B------:R-:W-:Y:S01]  /*0200*/  FMUL R0, R22, R23 ;  /* 0x0000001716007220 */ /* 0x000fe20000400000 */
[----:B------:R-:W-:Y:S06]  /*0210*/  BSSY.RECONVERGENT B0, `(.L_x_2) ;  /* 0x000000b000007945 */ /* 0x000fec0003800200 */
[----:B------:R-:W1:Y:S01]  /*0220*/  FCHK P0, R0, R3 ;  /* 0x0000000300007302 */ /* 0x000e620000000000 */
[----:B0-----:R-:W-:-:S04]  /*0230*/  FFMA R9, -R3, R8, 1 ;  /* 0x3f80000003097423 */ /* 0x001fc80000000108 */
[----:B------:R-:W-:-:S04]  /*0240*/  FFMA R9, R8, R9, R8 ;  /* 0x0000000908097223 */ /* 0x000fc80000000008 */
[----:B------:R-:W-:-:S04]  /*0250*/  FFMA R8, R0, R9, RZ ;  /* 0x0000000900087223 */ /* 0x000fc800000000ff */
[----:B------:R-:W-:-:S04]  /*0260*/  FFMA R25, -R3, R8, R0 ;  /* 0x0000000803197223 */ /* 0x000fc80000000100 */
[----:B------:R-:W-:Y:S01]  /*0270*/  FFMA R25, R9, R25, R8 ;  /* 0x0000001909197223 */ /* 0x000fe20000000008 */
[----:B-1----:R-:W-:Y:S06]  /*0280*/  @!P0 BRA `(.L_x_3) ;  /* 0x00000000000c8947 */ /* 0x002fec0003800000 */
[----:B------:R-:W-:-:S07]  /*0290*/  MOV R8, 0x2b0 ;  /* 0x000002b000087802 */ /* 0x000fce0000000f00 */
[----:B------:R-:W-:Y:S05]  /*02a0*/  CALL.REL.NOINC `($__internal_0_$__cuda_sm3x_div_rn_noftz_f32_slowpath) ;  /* 0x0000000c00c47944 */ /* 0x000fea0003c00000 */
[----:B------:R-:W-:-:S07]  /*02b0*/  MOV R25, R0 ;  /* 0x0000000000197202 */ /* 0x000fce0000000f00 */
.L_x_3:
[----:B------:R-:W-:Y:S05]  /*02c0*/  BSYNC.RECONVERGENT B0 ;  /* 0x0000000000007941 */ /* 0x000fea0003800200 */
.L_x_2:
        /* <DEDUP_REMOVED lines=10> */
[----:B------:R-:W-:Y:S02]  /*0370*/  MOV R0, R10 ;  /* 0x0000000a00007202 */ /* 0x000fe40000000f00 */
[----:B------:R-:W-:-:S07]  /*0380*/  MOV R8, 0x3a0 ;  /* 0x000003a000087802 */ /* 0x000fce0000000f00 */
[----:B------:R-:W-:Y:S05]  /*0390*/  CALL.REL.NOINC `($__internal_0_$__cuda_sm3x_div_rn_noftz_f32_slowpath) ;  /* 0x0000000c00887944 */ /* 0x000fea0003c00000 */
.L_x_5:
[----:B------:R-:W-:Y:S05]  /*03a0*/  BSYNC.RECONVERGENT B0 ;  /* 0x0000000000007941 */ /* 0x000fea0003800200 */
.L_x_4:
[----:B------:R-:W0:Y:S01]  /*03b0*/  F2I.TRUNC.NTZ R8, R25 ;  /* 0x0000001900087305 */ /* 0x000e22000020f100 */
[----:B------:R-:W1:Y:S01]  /*03c0*/  LDCU UR4, c[0x0][0x3a0] ;  /* 0x00007400ff0477ac */ /* 0x000e620008000800 */
[----:B------:R-:W-:Y:S01]  /*03d0*/  HFMA2 R26, -RZ, RZ, -3, 0 ;  /* 0xc2000000ff1a7431 */ /* 0x000fe200000001ff */
[----:B------:R-:W-:-:S05]  /*03e0*/  UMOV UR5, URZ ;  /* 0x000000ff00057c82 */ /* 0x000fca0008000000 */
[----:B------:R-:W2:Y:S01]  /*03f0*/  F2I.TRUNC.NTZ R9, R0 ;  /* 0x0000000000097305 */ /* 0x000ea2000020f100 */
[----:B0-----:R-:W-:Y:S02]  /*0400*/  IADD3 R10, PT, PT, R8, 0x1, RZ ;  /* 0x00000001080a7810 */ /* 0x001fe40007ffe0ff */
[----:B------:R-:W-:Y:S02]  /*0410*/  I2FP.F32.S32 R8, R8 ;  /* 0x0000000800087245 */ /* 0x000fe40000201400 */
[----:B------:R-:W-:Y:S02]  /*0420*/  I2FP.F32.S32 R10, R10 ;  /* 0x0000000a000a7245 */ /* 0x000fe40000201400 */
[----:B------:R-:W-:Y:S02]  /*0430*/  MOV R12, R8 ;  /* 0x00000008000c7202 */ /* 0x000fe40000000f00 */
[----:B--2---:R-:W-:Y:S02]  /*0440*/  IADD3 R13, PT, PT, R9, 0x1, RZ ;  /* 0x00000001090d7810 */ /* 0x004fe40007ffe0ff */
[----:B------:R-:W-:-:S02]  /*0450*/  I2FP.F32.S32 R9, R9 ;  /* 0x0000000900097245 */ /* 0x000fc40000201400 */
[----:B------:R-:W-:Y:S02]  /*0460*/  I2FP.F32.S32 R13, R13 ;  /* 0x0000000d000d7245 */ /* 0x000fe40000201400 */
[----:B------:R-:W-:Y:S02]  /*0470*/  MOV R16, R10 ;  /* 0x0000000a00107202 */ /* 0x000fe40000000f00 */
[----:B------:R-:W-:Y:S02]  /*0480*/  MOV R17, R13 ;  /* 0x0000000d00117202 */ /* 0x000fe40000000f00 */
[----:B------:R-:W-:-:S04]  /*0490*/  MOV R11, R9 ;  /* 0x00000009000b7202 */ /* 0x000fc80000000f00 */
[----:B-1----:R-:W5:Y:S01]  /*04a0*/  TEX.LL RZ, R14, R10, R26, UR4, 2D, 0x3 ;  /* 0x28ff041a0a0e7f60 */ /* 0x002f6200089e03ff */
[----:B------:R-:W5:Y:S01]  /*04b0*/  TEX.LL RZ, R16, R16, R26, UR4, 2D, 0x3 ;  /* 0x28ff041a10107f60 */ /* 0x000f6200089e03ff */
[----:B------:R-:W5:Y:S01]  /*04c0*/  TEX.LL RZ, R18, R12, R26, UR4, 2D, 0x3 ;  /* 0x28ff041a0c127f60 */ /* 0x000f6200089e03ff */
[----:B------:R0:W5:Y:S01]  /*04d0*/  TEX.LL RZ, R20, R8, R26, UR4, 2D, 0x3 ;  /* 0x28ff041a08147f60 */ /* 0x00016200089e03ff */
[--C-:B------:R-:W-:Y:S01]  /*04e0*/  FADD R24, -R9, R0.reuse ;  /* 0x0000000009187221 */ /* 0x100fe20000000100 */
[----:B------:R-:W-:Y:S01]  /*04f0*/  FADD R0, -R13, R0 ;  /* 0x000000000d007221 */ /* 0x000fe20000000100 */
[--C-:B------:R-:W-:Y:S01]  /*0500*/  FADD R27, -R8, R25.reuse ;  /* 0x00000019081b7221 */ /* 0x100fe20000000100 */
[----:B------:R-:W-:Y:S01]  /*0510*/  FADD R25, -R10, R25 ;  /* 0x000000190a197221 */ /* 0x000fe20000000100 */
[----:B------:R-:W-:Y:S01]  /*0520*/  FADD R23, R23, R23 ;  /* 0x0000001717177221 */ /* 0x000fe20000000000 */
[----:B------:R-:W-:Y:S01]  /*0530*/  BSSY.RECONVERGENT B0, `(.L_x_6) ;  /* 0x0000029000007945 */ /* 0x000fe20003800200 */
[----:B0-----:R-:W-:-:S04]  /*0540*/  FADD R8, R27, R27 ;  /* 0x0000001b1b087221 */ /* 0x001fc80000000000 */
[----:B------:R-:W-:Y:S01]  /*0550*/  FADD R8, -R8, 3 ;  /* 0x4040000008087421 */ /* 0x000fe20000000100 */
[----:B------:R-:W-:-:S04]  /*0560*/  DEPBAR.LE SB5, 0x1 ;  /* 0x0000d0400000791a */ /* 0x000fc80000000000 */
[----:B------:R-:W-:Y:S01]  /*0570*/  FMUL R15, R15, R24 ;  /* 0x000000180f0f7220 */ /* 0x000fe20000400000 */
[-C--:B------:R-:W-:Y:S01]  /*0580*/  FMUL R17, R17, R0.reuse ;  /* 0x0000000011117220 */ /* 0x080fe20000400000 */
[----:B------:R-:W-:Y:S01]  /*0590*/  FMUL R19, R19, R0 ;  /* 0x0000000013137220 */ /* 0x000fe20000400000 */
[----:B-----5:R-:W-:Y:S01]  /*05a0*/  FMUL R21, R21, R24 ;  /* 0x0000001815157220 */ /* 0x020fe20000400000 */
[-C--:B------:R-:W-:Y:S01]  /*05b0*/  FFMA R15, R14, R25.reuse, R15 ;  /* 0x000000190e0f7223 */ /* 0x080fe2000000000f */
[----:B------:R-:W-:Y:S01]  /*05c0*/  FFMA R17, R16, R25, R17 ;  /* 0x0000001910117223 */ /* 0x000fe20000000011 */
[-C--:B------:R-:W-:Y:S01]  /*05d0*/  FFMA R18, R18, R27.reuse, R19 ;  /* 0x0000001b12127223 */ /* 0x080fe20000000013 */
[----:B------:R-:W-:Y:S01]  /*05e0*/  FFMA R20, R20, R27, R21 ;  /* 0x0000001b14147223 */ /* 0x000fe20000000015 */
[----:B------:R-:W0:Y:S02]  /*05f0*/  MUFU.RCP R0, R3 ;  /* 0x0000000300007308 */ /* 0x000e240000001000 */
[----:B------:R-:W-:Y:S01]  /*0600*/  FADD R17, -R18, R17 ;  /* 0x0000001112117221 */ /* 0x000fe20000000100 */
[----:B------:R-:W-:-:S04]  /*0610*/  FADD R15, -R20, R15 ;  /* 0x0000000f140f7221 */ /* 0x000fc80000000100 */
[----:B------:R-:W-:Y:S01]  /*0620*/  FMUL R10, R15, R8 ;  /* 0x000000080f0a7220 */ /* 0x000fe20000400000 */
[----:B------:R-:W-:-:S03]  /*0630*/  FMUL R8, R8, R17 ;  /* 0x0000001108087220 */ /* 0x000fc60000400000 */
[C---:B------:R-:W-:Y:S01]  /*0640*/  FMUL R10, R27.reuse, R10 ;  /* 0x0000000a1b0a7220 */ /* 0x040fe20000400000 */
[C---:B------:R-:W-:Y:S01]  /*0650*/  FMUL R11, R27.reuse, R8 ;  /* 0x000000081b0b7220 */ /* 0x040fe20000400000 */
[----:B------:R-:W-:Y:S02]  /*0660*/  FADD R8, R24, R24 ;  /* 0x0000001818087221 */ /* 0x000fe40000000000 */
[C---:B------:R-:W-:Y:S01]  /*0670*/  FFMA R9, R27.reuse, R10, R20 ;  /* 0x0000000a1b097223 */ /* 0x040fe20000000014 */
[----:B------:R-:W-:Y:S01]  /*0680*/  FFMA R18, R27, R11, R18 ;  /* 0x0000000b1b127223 */ /* 0x000fe20000000012 */
[----:B------:R-:W-:Y:S01]  /*0690*/  FMUL R10, R22, R23 ;  /* 0x00000017160a7220 */ /* 0x000fe20000400000 */
[----:B------:R-:W-:Y:S01]  /*06a0*/  FADD R11, -R8, 3 ;  /* 0x40400000080b7421 */ /* 0x000fe20000000100 */
[----:B0-----:R-:W-:Y:S01]  /*06b0*/  FFMA R13, -R3, R0, 1 ;  /* 0x3f800000030d7423 */ /* 0x001fe20000000100 */
[----:B------:R-:W-:Y:S01]  /*06c0*/  FADD R18, -R9, R18 ;  /* 0x0000001209127221 */ /* 0x000fe20000000100 */
[----:B------:R-:W0:Y:S02]  /*06d0*/  FCHK P0, R10, R3 ;  /* 0x000000030a007302 */ /* 0x000e240000000000 */
[----:B------:R-:W-:Y:S01]  /*06e0*/  FFMA R0, R0, R13, R0 ;  /* 0x0000000d00007223 */ /* 0x000fe20000000000 */
[----:B------:R-:W-:-:S03]  /*06f0*/  FMUL R11, R18, R11 ;  /* 0x0000000b120b7220 */ /* 0x000fc60000400000 */
[----:B------:R-:W-:Y:S01]  /*0700*/  FFMA R25, R0, R10, RZ ;  /* 0x0000000a00197223 */ /* 0x000fe200000000ff */
[----:B------:R-:W-:-:S03]  /*0710*/  FMUL R11, R24, R11 ;  /* 0x0000000b180b7220 */ /* 0x000fc60000400000 */
[----:B------:R-:W-:Y:S01]  /*0720*/  FFMA R8, -R3, R25, R10 ;  /* 0x0000001903087223 */ /* 0x000fe2000000010a */
[----:B------:R-:W-:-:S03]  /*0730*/  FFMA R24, R24, R11, R9 ;  /* 0x0000000b18187223 */ /* 0x000fc60000000009 */
[----:B------:R-:W-:Y:S01]  /*0740*/  FFMA R25, R0, R8, R25 ;  /* 0x0000000800197223 */ /* 0x000fe20000000019 */
[----:B------:R-:W-:Y:S01]  /*0750*/  FFMA R7, R24, R4, R7 ;  /* 0x0000000418077223 */ /* 0x000fe20000000007 */
[----:B------:R-:W-:Y:S01]  /*0760*/  FMUL R4, R4, 0.5 ;  /* 0x3f00000004047820 */ /* 0x000fe20000400000 */
[----:B0-----:R-:W-:Y:S06]  /*0770*/  @!P0 BRA `(.L_x_7) ;  /* 0x0000000000108947 */ /* 0x001fec0003800000 */
[----:B------:R-:W-:Y:S02]  /*0780*/  MOV R0, R10 ;  /* 0x0000000a00007202 */ /* 0x000fe40000000f00 */
[----:B------:R-:W-:-:S07]  /*0790*/  MOV R8, 0x7b0 ;  /* 0x000007b000087802 */ /* 0x000fce0000000f00 */
[----:B------:R-:W-:Y:S05]  /*07a0*/  CALL.REL.NOINC `($__internal_0_$__cuda_sm3x_div_rn_noftz_f32_slowpath) ;  /* 0x0000000800847944 */ /* 0x000fea0003c00000 */
[----:B------:R-:W-:-:S07]  /*07b0*/  MOV R25, R0 ;  /* 0x0000000000197202 */ /* 0x000fce0000000f00 */
.L_x_7:
[----:B------:R-:W-:Y:S05]  /*07c0*/  BSYNC.RECONVERGENT B0 ;  /* 0x0000000000007941 */ /* 0x000fea0003800200 */
.L_x_6:
        /* <DEDUP_REMOVED lines=13> */
.L_x_9:
[----:B------:R-:W-:Y:S05]  /*08a0*/  BSYNC.RECONVERGENT B0 ;  /* 0x0000000000007941 */ /* 0x000fea0003800200 */
.L_x_8:
        /* <DEDUP_REMOVED lines=18> */
[----:B------:R-:W5:Y:S01]  /*09d0*/  TEX.LL RZ, R20, R8, R28, UR4, 2D, 0x3 ;  /* 0x28ff041c08147f60 */ /* 0x000f6200089e03ff */
[--C-:B------:R-:W-:Y:S01]  /*09e0*/  FADD R24, -R9, R0.reuse ;  /* 0x0000000009187221 */ /* 0x100fe20000000100 */
[----:B------:R-:W-:Y:S01]  /*09f0*/  FADD R0, -R13, R0 ;  /* 0x000000000d007221 */ /* 0x000fe20000000100 */
[--C-:B------:R-:W-:Y:S01]  /*0a00*/  FADD R27, -R8, R25.reuse ;  /* 0x00000019081b7221 */ /* 0x100fe20000000100 */
[----:B------:R-:W-:Y:S01]  /*0a10*/  FADD R25, -R10, R25 ;  /* 0x000000190a197221 */ /* 0x000fe20000000100 */
[----:B------:R-:W-:Y:S01]  /*0a20*/  UIADD3 UR6, UPT, UPT, UR6, 0x2, URZ ;  /* 0x0000000206067890 */ /* 0x000fe2000fffe0ff */
[----:B------:R-:W-:-:S03]  /*0a30*/  FADD R23, R23, R23 ;  /* 0x0000001717177221 */ /* 0x000fc60000000000 */
[----:B------:R-:W-:Y:S01]  /*0a40*/  UISETP.NE.AND UP0, UPT, UR6, URZ, UPT ;  /* 0x000000ff0600728c */ /* 0x000fe2000bf05270 */
[----:B------:R-:W-:-:S04]  /*0a50*/  DEPBAR.LE SB5, 0x1 ;  /* 0x0000d0400000791a */ /* 0x000fc80000000000 */
[C---:B------:R-:W-:Y:S01]  /*0a60*/  FMUL R15, R24.reuse, R15 ;  /* 0x0000000f180f7220 */ /* 0x040fe20000400000 */
[-C--:B------:R-:W-:Y:S01]  /*0a70*/  FMUL R17, R17, R0.reuse ;  /* 0x0000000011117220 */ /* 0x080fe20000400000 */
[----:B------:R-:W-:Y:S01]  /*0a80*/  FMUL R10, R19, R0 ;  /* 0x00000000130a7220 */ /* 0x000fe20000400000 */
[----:B-----5:R-:W-:Y:S01]  /*0a90*/  FMUL R26, R24, R21 ;  /* 0x00000015181a7220 */ /* 0x020fe20000400000 */
[-C--:B------:R-:W-:Y:S01]  /*0aa0*/  FFMA R15, R14, R25.reuse, R15 ;  /* 0x000000190e0f7223 */ /* 0x080fe2000000000f */
[C---:B------:R-:W-:Y:S01]  /*0ab0*/  FADD R0, R27.reuse, R27 ;  /* 0x0000001b1b007221 */ /* 0x040fe20000000000 */
[C---:B------:R-:W-:Y:S01]  /*0ac0*/  FFMA R10, R27.reuse, R18, R10 ;  /* 0x000000121b0a7223 */ /* 0x040fe2000000000a */
[----:B------:R-:W-:Y:S01]  /*0ad0*/  FFMA R20, R27, R20, R26 ;  /* 0x000000141b147223 */ /* 0x000fe2000000001a */
[----:B------:R-:W-:Y:S01]  /*0ae0*/  FFMA R17, R16, R25, R17 ;  /* 0x0000001910117223 */ /* 0x000fe20000000011 */
[----:B------:R-:W-:Y:S02]  /*0af0*/  FADD R0, -R0, 3 ;  /* 0x4040000000007421 */ /* 0x000fe40000000100 */
[----:B------:R-:W-:Y:S01]  /*0b00*/  FADD R15, -R20, R15 ;  /* 0x0000000f140f7221 */ /* 0x000fe20000000100 */
[----:B------:R-:W-:-:S03]  /*0b10*/  FADD R17, -R10, R17 ;  /* 0x000000110a117221 */ /* 0x000fc60000000100 */
[----:B------:R-:W-:Y:S01]  /*0b20*/  FMUL R8, R15, R0 ;  /* 0x000000000f087220 */ /* 0x000fe20000400000 */
[----:B------:R-:W-:-:S03]  /*0b30*/  FMUL R0, R0, R17 ;  /* 0x0000001100007220 */ /* 0x000fc60000400000 */
[C---:B------:R-:W-:Y:S01]  /*0b40*/  FMUL R8, R27.reuse, R8 ;  /* 0x000000081b087220 */ /* 0x040fe20000400000 */
[C---:B------:R-:W-:Y:S01]  /*0b50*/  FMUL R11, R27.reuse, R0 ;  /* 0x000000001b0b7220 */ /* 0x040fe20000400000 */
[----:B------:R-:W-:Y:S02]  /*0b60*/  FADD R0, R24, R24 ;  /* 0x0000001818007221 */ /* 0x000fe40000000000 */
[C---:B------:R-:W-:Y:S01]  /*0b70*/  FFMA R9, R27.reuse, R8, R20 ;  /* 0x000000081b097223 */ /* 0x040fe20000000014 */
[----:B------:R-:W-:Y:S01]  /*0b80*/  FFMA R10, R27, R11, R10 ;  /* 0x0000000b1b0a7223 */ /* 0x000fe2000000000a */
[----:B------:R-:W-:-:S03]  /*0b90*/  FADD R11, -R0, 3 ;  /* 0x40400000000b7421 */ /* 0x000fc60000000100 */
[----:B------:R-:W-:-:S04]  /*0ba0*/  FADD R10, -R9, R10 ;  /* 0x0000000a090a7221 */ /* 0x000fc80000000100 */
[----:B------:R-:W-:-:S04]  /*0bb0*/  FMUL R11, R10, R11 ;  /* 0x0000000b0a0b7220 */ /* 0x000fc80000400000 */
[----:B------:R-:W-:-:S04]  /*0bc0*/  FMUL R11, R24, R11 ;  /* 0x0000000b180b7220 */ /* 0x000fc80000400000 */
[----:B------:R-:W-:-:S04]  /*0bd0*/  FFMA R11, R24, R11, R9 ;  /* 0x0000000b180b7223 */ /* 0x000fc80000000009 */
[C---:B------:R-:W-:Y:S01]  /*0be0*/  FFMA R7, R4.reuse, R11, R7 ;  /* 0x0000000b04077223 */ /* 0x040fe20000000007 */
[----:B------:R-:W-:Y:S01]  /*0bf0*/  FMUL R4, R4, 0.5 ;  /* 0x3f00000004047820 */ /* 0x000fe20000400000 */
[----:B------:R-:W-:Y:S06]  /*0c00*/  BRA.U UP0, `(.L_x_10) ;  /* 0xfffffff500787547 */ /* 0x000fec000b83ffff */
.L_x_1:
[----:B------:R-:W0:Y:S02]  /*0c10*/  LDCU UR4, c[0x0][0x394] ;  /* 0x00007280ff0477ac */ /* 0x000e240008000800 */
[----:B0-----:R-:W-:-:S04]  /*0c20*/  ULOP3.LUT UR4, UR4, 0x1, URZ, 0xc0, !UPT ;  /* 0x0000000104047892 */ /* 0x001fc8000f8ec0ff */
[----:B------:R-:W-:-:S09]  /*0c30*/  UISETP.NE.U32.AND UP0, UPT, UR4, 0x1, UPT ;  /* 0x000000010400788c */ /* 0x000fd2000bf05070 */
[----:B------:R-:W-:Y:S05]  /*0c40*/  BRA.U UP0, `(.L_x_0) ;  /* 0x00000005003c7547 */ /* 0x000fea000b800000 */
        /* <DEDUP_REMOVED lines=13> */
[----:B------:R-:W-:-:S07]  /*0d20*/  MOV R11, R0 ;  /* 0x00000000000b7202 */ /* 0x000fce0000000f00 */
.L_x_12:
[----:B------:R-:W-:Y:S05]  /*0d30*/  BSYNC.RECONVERGENT B0 ;  /* 0x0000000000007941 */ /* 0x000fea0003800200 */
.L_x_11:
        /* <DEDUP_REMOVED lines=14> */
.L_x_14:
[----:B------:R-:W-:Y:S05]  /*0e20*/  BSYNC.RECONVERGENT B0 ;  /* 0x0000000000007941 */ /* 0x000fea0003800200 */
.L_x_13:
        /* <DEDUP_REMOVED lines=12> */
[----:B------:R-:W-:Y:S01]  /*0ef0*/  MOV R9, R23 ;  /* 0x0000001700097202 */ /* 0x000fe20000000f00 */
[----:B-1----:R-:W5:Y:S01]  /*0f00*/  TEX.LL RZ, R14, R22, R10, UR4, 2D, 0x3 ;  /* 0x28ff040a160e7f60 */ /* 0x002f6200089e03ff */
[----:B------:R-:W-:Y:S02]  /*0f10*/  MOV R24, R8 ;  /* 0x0000000800187202 */ /* 0x000fe40000000f00 */
[----:B------:R-:W-:Y:S01]  /*0f20*/  MOV R25, R13 ;  /* 0x0000000d00197202 */ /* 0x000fe20000000f00 */
[----:B------:R-:W5:Y:S01]  /*0f30*/  TEX.LL RZ, R16, R8, R10, UR4, 2D, 0x3 ;  /* 0x28ff040a08107f60 */ /* 0x000f6200089e03ff */
[----:B------:R-:W5:Y:S02]  /*0f40*/  TEX.LL RZ, R18, R12, R10, UR4, 2D, 0x3 ;  /* 0x28ff040a0c127f60 */ /* 0x000f6400089e03ff */
[----:B------:R-:W5:Y:S01]  /*0f50*/  TEX.LL RZ, R20, R24, R10, UR4, 2D, 0x3 ;  /* 0x28ff040a18147f60 */ /* 0x000f6200089e03ff */
[--C-:B------:R-:W-:Y:S01]  /*0f60*/  FADD R0, -R23, R6.reuse ;  /* 0x0000000617007221 */ /* 0x100fe20000000100 */
[----:B------:R-:W-:Y:S01]  /*0f70*/  FADD R6, -R13, R6 ;  /* 0x000000060d067221 */ /* 0x000fe20000000100 */
[--C-:B------:R-:W-:Y:S01]  /*0f80*/  FADD R3, -R22, R11.reuse ;  /* 0x0000000b16037221 */ /* 0x100fe20000000100 */
[----:B------:R-:W-:Y:S01]  /*0f90*/  FADD R11, -R8, R11 ;  /* 0x0000000b080b7221 */ /* 0x000fe20000000100 */
[----:B------:R-:W-:-:S04]  /*0fa0*/  DEPBAR.LE SB5, 0x1 ;  /* 0x0000d0400000791a */ /* 0x000fc80000000000 */
[-C--:B------:R-:W-:Y:S01]  /*0fb0*/  FMUL R15, R15, R0.reuse ;  /* 0x000000000f0f7220 */ /* 0x080fe20000400000 */
[----:B------:R-:W-:Y:S01]  /*0fc0*/  FMUL R17, R17, R0 ;  /* 0x0000000011117220 */ /* 0x000fe20000400000 */
[-C--:B------:R-:W-:Y:S02]  /*0fd0*/  FMUL R19, R19, R6.reuse ;  /* 0x0000000613137220 */ /* 0x080fe40000400000 */
[----:B------:R-:W-:Y:S01]  /*0fe0*/  FFMA R14, R14, R3, R15 ;  /* 0x000000030e0e7223 */ /* 0x000fe2000000000f */
[----:B-----5:R-:W-:Y:S01]  /*0ff0*/  FMUL R21, R21, R6 ;  /* 0x0000000615157220 */ /* 0x020fe20000400000 */
[----:B------:R-:W-:Y:S01]  /*1000*/  FFMA R17, R16, R11, R17 ;  /* 0x0000000b10117223 */ /* 0x000fe20000000011 */
[----:B------:R-:W-:Y:S01]  /*1010*/  FADD R6, R3, R3 ;  /* 0x0000000303067221 */ /* 0x000fe20000000000 */
[----:B------:R-:W-:Y:S01]  /*1020*/  FFMA R18, R18, R3, R19 ;  /* 0x0000000312127223 */ /* 0x000fe20000000013 */
[----:B------:R-:W-:Y:S01]  /*1030*/  FFMA R21, R20, R11, R21 ;  /* 0x0000000b14157223 */ /* 0x000fe20000000015 */
[----:B------:R-:W-:Y:S01]  /*1040*/  FADD R17, -R14, R17 ;  /* 0x000000110e117221 */ /* 0x000fe20000000100 */
[----:B------:R-:W-:-:S02]  /*1050*/  FADD R6, -R6, 3 ;  /* 0x4040000006067421 */ /* 0x000fc40000000100 */
[----:B------:R-:W-:Y:S02]  /*1060*/  FADD R21, -R18, R21 ;  /* 0x0000001512157221 */ /* 0x000fe40000000100 */
[----:B------:R-:W-:Y:S02]  /*1070*/  FMUL R8, R17, R6 ;  /* 0x0000000611087220 */ /* 0x000fe40000400000 */
[----:B------:R-:W-:Y:S02]  /*1080*/  FMUL R6, R6, R21 ;  /* 0x0000001506067220 */ /* 0x000fe40000400000 */
[C---:B------:R-:W-:Y:S02]  /*1090*/  FMUL R8, R3.reuse, R8 ;  /* 0x0000000803087220 */ /* 0x040fe40000400000 */
[C---:B------:R-:W-:Y:S01]  /*10a0*/  FMUL R11, R3.reuse, R6 ;  /* 0x00000006030b7220 */ /* 0x040fe20000400000 */
[----:B------:R-:W-:Y:S01]  /*10b0*/  FADD R6, R0, R0 ;  /* 0x0000000000067221 */ /* 0x000fe20000000000 */
[----:B------:R-:W-:-:S02]  /*10c0*/  FFMA R9, R3, R8, R14 ;  /* 0x0000000803097223 */ /* 0x000fc4000000000e */
[----:B------:R-:W-:Y:S01]  /*10d0*/  FFMA R18, R3, R11, R18 ;  /* 0x0000000b03127223 */ /* 0x000fe20000000012 */
[----:B------:R-:W-:-:S03]  /*10e0*/  FADD R3, -R6, 3 ;  /* 0x4040000006037421 */ /* 0x000fc60000000100 */
[----:B------:R-:W-:-:S04]  /*10f0*/  FADD R18, -R9, R18 ;  /* 0x0000001209127221 */ /* 0x000fc80000000100 */
[----:B------:R-:W-:-:S04]  /*1100*/  FMUL R3, R18, R3 ;  /* 0x0000000312037220 */ /* 0x000fc80000400000 */
[----:B------:R-:W-:-:S04]  /*1110*/  FMUL R3, R0, R3 ;  /* 0x0000000300037220 */ /* 0x000fc80000400000 */
[----:B------:R-:W-:-:S04]  /*1120*/  FFMA R0, R0, R3, R9 ;  /* 0x0000000300007223 */ /* 0x000fc80000000009 */
[----:B------:R-:W-:-:S07]  /*1130*/  FFMA R7, R0, R4, R7 ;  /* 0x0000000400077223 */ /* 0x000fce0000000007 */
.L_x_0:
[----:B------:R-:W0:Y:S01]  /*1140*/  LDC.64 R8, c[0x0][0x380] ;  /* 0x0000e000ff087b82 */ /* 0x000e220000000a00 */
[----:B------:R-:W1:Y:S01]  /*1150*/  LDCU UR4, c[0x0][0x388] ;  /* 0x00007100ff0477ac */ /* 0x000e620008000800 */
[----:B------:R-:W-:-:S04]  /*1160*/  FMNMX R7, R7, -1, !PT ;  /* 0xbf80000007077809 */ /* 0x000fc80007800000 */
[----:B------:R-:W-:Y:S01]  /*1170*/  FMNMX R7, R7, 1, PT ;  /* 0x3f80000007077809 */ /* 0x000fe20003800000 */
[----:B-1----:R-:W-:-:S04]  /*1180*/  IMAD R3, R5, UR4, R2 ;  /* 0x0000000405037c24 */ /* 0x002fc8000f8e0202 */
[----:B0-----:R-:W-:-:S05]  /*1190*/  IMAD.WIDE R2, R3, 0x4, R8 ;  /* 0x0000000403027825 */ /* 0x001fca00078e0208 */
[----:B------:R-:W-:Y:S01]  /*11a0*/  STG.E desc[UR8][R2.64], R7 ;  /* 0x0000000702007986 */ /* 0x000fe2000c101908 */
[----:B------:R-:W-:Y:S05]  /*11b0*/  EXIT ;  /* 0x000000000000794d */ /* 0x000fea0003800000 */
        .weak           $__internal_0_$__cuda_sm3x_div_rn_noftz_f32_slowpath
        .type           $__internal_0_$__cuda_sm3x_div_rn_noftz_f32_slowpath,@function
        .size           $__internal_0_$__cuda_sm3x_div_rn_noftz_f32_slowpath,(.L_x_28 - $__internal_0_$__cuda_sm3x_div_rn_noftz_f32_slowpath)
$__internal_0_$__cuda_sm3x_div_rn_noftz_f32_slowpath:
[----:B------:R-:W-:Y:S01]  /*11c0*/  SHF.R.U32.HI R9, RZ, 0x17, R3 ;  /* 0x00000017ff097819 */ /* 0x000fe20000011603 */
[----:B------:R-:W-:Y:S01]  /*11d0*/  BSSY.RECONVERGENT B1, `(.L_x_15) ;  /* 0x0000063000017945 */ /* 0x000fe20003800200 */
[----:B------:R-:W-:Y:S02]  /*11e0*/  SHF.R.U32.HI R10, RZ, 0x17, R0 ;  /* 0x00000017ff0a7819 */ /* 0x000fe40000011600 */
[----:B------:R-:W-:Y:S02]  /*11f0*/  LOP3.LUT R9, R9, 0xff, RZ, 0xc0, !PT ;  /* 0x000000ff09097812 */ /* 0x000fe400078ec0ff */
[----:B------:R-:W-:Y:S02]  /*1200*/  LOP3.LUT R14, R10, 0xff, RZ, 0xc0, !PT ;  /* 0x000000ff0a0e7812 */ /* 0x000fe400078ec0ff */
[----:B------:R-:W-:Y:S02]  /*1210*/  IADD3 R15, PT, PT, R9, -0x1, RZ ;  /* 0xffffffff090f7810 */ /* 0x000fe40007ffe0ff */
[----:B------:R-:W-:-:S02]  /*1220*/  IADD3 R12, PT, PT, R14, -0x1, RZ ;  /* 0xffffffff0e0c7810 */ /* 0x000fc40007ffe0ff */
[----:B------:R-:W-:Y:S02]  /*1230*/  ISETP.GT.U32.AND P0, PT, R15, 0xfd, PT ;  /* 0x000000fd0f00780c */ /* 0x000fe40003f04070 */
[----:B------:R-:W-:Y:S02]  /*1240*/  MOV R13, R3 ;  /* 0x00000003000d7202 */ /* 0x000fe40000000f00 */
[----:B------:R-:W-:-:S13]  /*1250*/  ISETP.GT.U32.OR P0, PT, R12, 0xfd, P0 ;  /* 0x000000fd0c00780c */ /* 0x000fda0000704470 */
[----:B------:R-:W-:Y:S01]  /*1260*/  @!P0 MOV R10, RZ ;  /* 0x000000ff000a8202 */ /* 0x000fe20000000f00 */
[----:B------:R-:W-:Y:S06]  /*1270*/  @!P0 BRA `(.L_x_16) ;  /* 0x00000000005c8947 */ /* 0x000fec0003800000 */
[----:B------:R-:W-:Y:S02]  /*1280*/  FSETP.GTU.FTZ.AND P0, PT, |R0|, +INF , PT ;  /* 0x7f8000000000780b */ /* 0x000fe40003f1c200 */
[----:B------:R-:W-:-:S04]  /*1290*/  FSETP.GTU.FTZ.AND P1, PT, |R3|, +INF , PT ;  /* 0x7f8000000300780b */ /* 0x000fc80003f3c200 */
[----:B------:R-:W-:-:S13]  /*12a0*/  PLOP3.LUT P0, PT, P0, P1, PT, 0xf8, 0x8f ;  /* 0x00000000008f781c */ /* 0x000fda0000703f70 */
[----:B------:R-:W-:Y:S05]  /*12b0*/  @P0 BRA `(.L_x_17) ;  /* 0x00000004004c0947 */ /* 0x000fea0003800000 */
[----:B------:R-:W-:-:S13]  /*12c0*/  LOP3.LUT P0, RZ, R13, 0x7fffffff, R0, 0xc8, !PT ;  /* 0x7fffffff0dff7812 */ /* 0x000fda000780c800 */
[----:B------:R-:W-:Y:S05]  /*12d0*/  @!P0 BRA `(.L_x_18) ;  /* 0x00000004003c8947 */ /* 0x000fea0003800000 */
[C---:B------:R-:W-:Y:S02]  /*12e0*/  FSETP.NEU.FTZ.AND P2, PT, |R0|.reuse, +INF , PT ;  /* 0x7f8000000000780b */ /* 0x040fe40003f5d200 */
[----:B------:R-:W-:Y:S02]  /*12f0*/  FSETP.NEU.FTZ.AND P1, PT, |R3|, +INF , PT ;  /* 0x7f8000000300780b */ /* 0x000fe40003f3d200 */
[----:B------:R-:W-:-:S11]  /*1300*/  FSETP.NEU.FTZ.AND P0, PT, |R0|, +INF , PT ;  /* 0x7f8000000000780b */ /* 0x000fd60003f1d200 */
[----:B------:R-:W-:Y:S05]  /*1310*/  @!P1 BRA !P2, `(.L_x_18) ;  /* 0x00000004002c9947 */ /* 0x000fea0005000000 */
[----:B------:R-:W-:-:S04]  /*1320*/  LOP3.LUT P2, RZ, R0, 0x7fffffff, RZ, 0xc0, !PT ;  /* 0x7fffffff00ff7812 */ /* 0x000fc8000784c0ff */
[----:B------:R-:W-:-:S13]  /*1330*/  PLOP3.LUT P1, PT, P1, P2, PT, 0x2f, 0xf2 ;  /* 0x0000000000f2781c */ /* 0x000fda0000f24577 */
[----:B------:R-:W-:Y:S05]  /*1340*/  @P1 BRA `(.L_x_19) ;  /* 0x0000000400181947 */ /* 0x000fea0003800000 */
[----:B------:R-:W-:-:S04]  /*1350*/  LOP3.LUT P1, RZ, R13, 0x7fffffff, RZ, 0xc0, !PT ;  /* 0x7fffffff0dff7812 */ /* 0x000fc8000782c0ff */
[----:B------:R-:W-:-:S13]  /*1360*/  PLOP3.LUT P0, PT, P0, P1, PT, 0x2f, 0xf2 ;  /* 0x0000000000f2781c */ /* 0x000fda0000702577 */
[----:B------:R-:W-:Y:S05]  /*1370*/  @P0 BRA `(.L_x_20) ;  /* 0x0000000400000947 */ /* 0x000fea0003800000 */
[----:B------:R-:W-:Y:S02]  /*1380*/  ISETP.GE.AND P0, PT, R12, RZ, PT ;  /* 0x000000ff0c00720c */ /* 0x000fe40003f06270 */
[----:B------:R-:W-:-:S11]  /*1390*/  ISETP.GE.AND P1, PT, R15, RZ, PT ;  /* 0x000000ff0f00720c */ /* 0x000fd60003f26270 */
[----:B------:R-:W-:Y:S01]  /*13a0*/  @P0 MOV R10, RZ ;  /* 0x000000ff000a0202 */ /* 0x000fe20000000f00 */
[----:B------:R-:W-:Y:S01]  /*13b0*/  @!P0 FFMA R0, R0, 1.84467440737095516160e+19, RZ ;  /* 0x5f80000000008823 */ /* 0x000fe200000000ff */
[----:B------:R-:W-:Y:S01]  /*13c0*/  @!P0 MOV R10, 0xffffffc0 ;  /* 0xffffffc0000a8802 */ /* 0x000fe20000000f00 */
[----:B------:R-:W-:-:S03]  /*13d0*/  @!P1 FFMA R13, R3, 1.84467440737095516160e+19, RZ ;  /* 0x5f800000030d9823 */ /* 0x000fc600000000ff */
[----:B------:R-:W-:-:S07]  /*13e0*/  @!P1 IADD3 R10, PT, PT, R10, 0x40, RZ ;  /* 0x000000400a0a9810 */ /* 0x000fce0007ffe0ff */
.L_x_16:
[----:B------:R-:W-:Y:S01]  /*13f0*/  LEA R12, R9, 0xc0800000, 0x17 ;  /* 0xc0800000090c7811 */ /* 0x000fe200078eb8ff */
[----:B------:R-:W-:Y:S01]  /*1400*/  BSSY.RECONVERGENT B2, `(.L_x_21) ;  /* 0x0000036000027945 */ /* 0x000fe20003800200 */
[----:B------:R-:W-:Y:S02]  /*1410*/  IADD3 R14, PT, PT, R14, -0x7f, RZ ;  /* 0xffffff810e0e7810 */ /* 0x000fe40007ffe0ff */
[----:B------:R-:W-:-:S03]  /*1420*/  IADD3 R16, PT, PT, -R12, R13, RZ ;  /* 0x0000000d0c107210 */ /* 0x000fc60007ffe1ff */
[----:B------:R-:W-:Y:S01]  /*1430*/  IMAD R0, R14, -0x800000, R0 ;  /* 0xff8000000e007824 */ /* 0x000fe200078e0200 */
[----:B------:R-:W0:Y:S01]  /*1440*/  MUFU.RCP R13, R16 ;  /* 0x00000010000d7308 */ /* 0x000e220000001000 */
[----:B------:R-:W-:-:S04]  /*1450*/  FADD.FTZ R15, -R16, -RZ ;  /* 0x800000ff100f7221 */ /* 0x000fc80000010100 */
[----:B0-----:R-:W-:-:S04]  /*1460*/  FFMA R12, R13, R15, 1 ;  /* 0x3f8000000d0c7423 */ /* 0x001fc8000000000f */
[----:B------:R-:W-:-:S04]  /*1470*/  FFMA R13, R13, R12, R13 ;  /* 0x0000000c0d0d7223 */ /* 0x000fc8000000000d */
[----:B------:R-:W-:-:S04]  /*1480*/  FFMA R12, R0, R13, RZ ;  /* 0x0000000d000c7223 */ /* 0x000fc800000000ff */
[----:B------:R-:W-:-:S04]  /*1490*/  FFMA R17, R15, R12, R0 ;  /* 0x0000000c0f117223 */ /* 0x000fc80000000000 */
[----:B------:R-:W-:Y:S01]  /*14a0*/  FFMA R12, R13, R17, R12 ;  /* 0x000000110d0c7223 */ /* 0x000fe2000000000c */
[----:B------:R-:W-:-:S03]  /*14b0*/  IADD3 R17, PT, PT, R14, 0x7f, -R9 ;  /* 0x0000007f0e117810 */ /* 0x000fc60007ffe809 */
[----:B------:R-:W-:Y:S01]  /*14c0*/  FFMA R15, R15, R12, R0 ;  /* 0x0000000c0f0f7223 */ /* 0x000fe20000000000 */
[----:B------:R-:W-:-:S03]  /*14d0*/  IADD3 R17, PT, PT, R17, R10, RZ ;  /* 0x0000000a11117210 */ /* 0x000fc60007ffe0ff */
[----:B------:R-:W-:-:S05]  /*14e0*/  FFMA R0, R13, R15, R12 ;  /* 0x0000000f0d007223 */ /* 0x000fca000000000c */
[----:B------:R-:W-:-:S04]  /*14f0*/  SHF.R.U32.HI R9, RZ, 0x17, R0 ;  /* 0x00000017ff097819 */ /* 0x000fc80000011600 */
[----:B------:R-:W-:-:S04]  /*1500*/  LOP3.LUT R9, R9, 0xff, RZ, 0xc0, !PT ;  /* 0x000000ff09097812 */ /* 0x000fc800078ec0ff */
[----:B------:R-:W-:-:S04]  /*1510*/  IADD3 R14, PT, PT, R9, R17, RZ ;  /* 0x00000011090e7210 */ /* 0x000fc80007ffe0ff */
[----:B------:R-:W-:-:S04]  /*1520*/  IADD3 R9, PT, PT, R14, -0x1, RZ ;  /* 0xffffffff0e097810 */ /* 0x000fc80007ffe0ff */
[----:B------:R-:W-:-:S13]  /*1530*/  ISETP.GE.U32.AND P0, PT, R9, 0xfe, PT ;  /* 0x000000fe0900780c */ /* 0x000fda0003f06070 */
[----:B------:R-:W-:Y:S05]  /*1540*/  @!P0 BRA `(.L_x_22) ;  /* 0x0000000000808947 */ /* 0x000fea0003800000 */
[----:B------:R-:W-:-:S13]  /*1550*/  ISETP.GT.AND P0, PT, R14, 0xfe, PT ;  /* 0x000000fe0e00780c */ /* 0x000fda0003f04270 */
[----:B------:R-:W-:Y:S05]  /*1560*/  @P0 BRA `(.L_x_23) ;  /* 0x00000000006c0947 */ /* 0x000fea0003800000 */
[----:B------:R-:W-:-:S13]  /*1570*/  ISETP.GE.AND P0, PT, R14, 0x1, PT ;  /* 0x000000010e00780c */ /* 0x000fda0003f06270 */
[----:B------:R-:W-:Y:S05]  /*1580*/  @P0 BRA `(.L_x_24) ;  /* 0x0000000000740947 */ /* 0x000fea0003800000 */
[----:B------:R-:W-:Y:S02]  /*1590*/  ISETP.GE.AND P0, PT, R14, -0x18, PT ;  /* 0xffffffe80e00780c */ /* 0x000fe40003f06270 */
[----:B------:R-:W-:-:S11]  /*15a0*/  LOP3.LUT R0, R0, 0x80000000, RZ, 0xc0, !PT ;  /* 0x8000000000007812 */ /* 0x000fd600078ec0ff */
[----:B------:R-:W-:Y:S05]  /*15b0*/  @!P0 BRA `(.L_x_24) ;  /* 0x0000000000688947 */ /* 0x000fea0003800000 */
[-CC-:B------:R-:W-:Y:S01]  /*15c0*/  FFMA.RZ R9, R13, R15.reuse, R12.reuse ;  /* 0x0000000f0d097223 */ /* 0x180fe2000000c00c */
[C---:B------:R-:W-:Y:S02]  /*15d0*/  ISETP.NE.AND P2, PT, R14.reuse, RZ, PT ;  /* 0x000000ff0e00720c */ /* 0x040fe40003f45270 */
[C---:B------:R-:W-:Y:S02]  /*15e0*/  ISETP.NE.AND P1, PT, R14.reuse, RZ, PT ;  /* 0x000000ff0e00720c */ /* 0x040fe40003f25270 */
[----:B------:R-:W-:Y:S01]  /*15f0*/  LOP3.LUT R10, R9, 0x7fffff, RZ, 0xc0, !PT ;  /* 0x007fffff090a7812 */ /* 0x000fe200078ec0ff */
[CCC-:B------:R-:W-:Y:S01]  /*1600*/  FFMA.RP R9, R13.reuse, R15.reuse, R12.reuse ;  /* 0x0000000f0d097223 */ /* 0x1c0fe2000000800c */
[----:B------:R-:W-:Y:S01]  /*1610*/  FFMA.RM R12, R13, R15, R12 ;  /* 0x0000000f0d0c7223 */ /* 0x000fe2000000400c */
[----:B------:R-:W-:Y:S02]  /*1620*/  IADD3 R13, PT, PT, R14, 0x20, RZ ;  /* 0x000000200e0d7810 */ /* 0x000fe40007ffe0ff */
[----:B------:R-:W-:-:S02]  /*1630*/  LOP3.LUT R10, R10, 0x800000, RZ, 0xfc, !PT ;  /* 0x008000000a0a7812 */ /* 0x000fc400078efcff */
[----:B------:R-:W-:Y:S02]  /*1640*/  IADD3 R14, PT, PT, -R14, RZ, RZ ;  /* 0x000000ff0e0e7210 */ /* 0x000fe40007ffe1ff */
[----:B------:R-:W-:Y:S02]  /*1650*/  SHF.L.U32 R13, R10, R13, RZ ;  /* 0x0000000d0a0d7219 */ /* 0x000fe400000006ff */
[----:B------:R-:W-:Y:S02]  /*1660*/  FSETP.NEU.FTZ.AND P0, PT, R9, R12, PT ;  /* 0x0000000c0900720b */ /* 0x000fe40003f1d000 */
[----:B------:R-:W-:Y:S02]  /*1670*/  SEL R9, R14, RZ, P2 ;  /* 0x000000ff0e097207 */ /* 0x000fe40001000000 */
[----:B------:R-:W-:Y:S02]  /*1680*/  ISETP.NE.AND P1, PT, R13, RZ, P1 ;  /* 0x000000ff0d00720c */ /* 0x000fe40000f25270 */
[----:B------:R-:W-:-:S02]  /*1690*/  SHF.R.U32.HI R9, RZ, R9, R10 ;  /* 0x00000009ff097219 */ /* 0x000fc4000001160a */
[----:B------:R-:W-:Y:S02]  /*16a0*/  PLOP3.LUT P0, PT, P0, P1, PT, 0xf8, 0x8f ;  /* 0x00000000008f781c */ /* 0x000fe40000703f70 */
[----:B------:R-:W-:Y:S02]  /*16b0*/  SHF.R.U32.HI R13, RZ, 0x1, R9 ;  /* 0x00000001ff0d7819 */ /* 0x000fe40000011609 */
[----:B------:R-:W-:-:S04]  /*16c0*/  SEL R10, RZ, 0x1, !P0 ;  /* 0x00000001ff0a7807 */ /* 0x000fc80004000000 */
[----:B------:R-:W-:-:S04]  /*16d0*/  LOP3.LUT R10, R10, 0x1, R13, 0xf8, !PT ;  /* 0x000000010a0a7812 */ /* 0x000fc800078ef80d */
[----:B------:R-:W-:-:S04]  /*16e0*/  LOP3.LUT R10, R10, R9, RZ, 0xc0, !PT ;  /* 0x000000090a0a7212 */ /* 0x000fc800078ec0ff */
[----:B------:R-:W-:-:S04]  /*16f0*/  IADD3 R13, PT, PT, R13, R10, RZ ;  /* 0x0000000a0d0d7210 */ /* 0x000fc80007ffe0ff */
[----:B------:R-:W-:Y:S01]  /*1700*/  LOP3.LUT R0, R13, R0, RZ, 0xfc, !PT ;  /* 0x000000000d007212 */ /* 0x000fe200078efcff */
[----:B------:R-:W-:Y:S06]  /*1710*/  BRA `(.L_x_24) ;  /* 0x0000000000107947 */ /* 0x000fec0003800000 */
.L_x_23:
[----:B------:R-:W-:-:S04]  /*1720*/  LOP3.LUT R0, R0, 0x80000000, RZ, 0xc0, !PT ;  /* 0x8000000000007812 */ /* 0x000fc800078ec0ff */
[----:B------:R-:W-:Y:S01]  /*1730*/  LOP3.LUT R0, R0, 0x7f800000, RZ, 0xfc, !PT ;  /* 0x7f80000000007812 */ /* 0x000fe200078efcff */
[----:B------:R-:W-:Y:S06]  /*1740*/  BRA `(.L_x_24) ;  /* 0x0000000000047947 */ /* 0x000fec0003800000 */
.L_x_22:
[----:B------:R-:W-:-:S07]  /*1750*/  LEA R0, R17, R0, 0x17 ;  /* 0x0000000011007211 */ /* 0x000fce00078eb8ff */
.L_x_24:
[----:B------:R-:W-:Y:S05]  /*1760*/  BSYNC.RECONVERGENT B2 ;  /* 0x0000000000027941 */ /* 0x000fea0003800200 */
.L_x_21:
[----:B------:R-:W-:Y:S05]  /*1770*/  BRA `(.L_x_25) ;  /* 0x0000000000207947 */ /* 0x000fea0003800000 */
.L_x_20:
[----:B------:R-:W-:-:S04]  /*1780*/  LOP3.LUT R0, R13, 0x80000000, R0, 0x48, !PT ;  /* 0x800000000d007812 */ /* 0x000fc800078e4800 */
[----:B------:R-:W-:Y:S01]  /*1790*/  LOP3.LUT R0, R0, 0x7f800000, RZ, 0xfc, !PT ;  /* 0x7f80000000007812 */ /* 0x000fe200078efcff */
[----:B------:R-:W-:Y:S06]  /*17a0*/  BRA `(.L_x_25) ;  /* 0x0000000000147947 */ /* 0x000fec0003800000 */
.L_x_19:
[----:B------:R-:W-:Y:S01]  /*17b0*/  LOP3.LUT R0, R13, 0x80000000, R0, 0x48, !PT ;  /* 0x800000000d007812 */ /* 0x000fe200078e4800 */
[----:B------:R-:W-:Y:S06]  /*17c0*/  BRA `(.L_x_25) ;  /* 0x00000000000c7947 */ /* 0x000fec0003800000 */
.L_x_18:
[----:B------:R-:W0:Y:S01]  /*17d0*/  MUFU.RSQ R0, -QNAN ;  /* 0xffc0000000007908 */ /* 0x000e220000001400 */
[----:B------:R-:W-:Y:S05]  /*17e0*/  BRA `(.L_x_25) ;  /* 0x0000000000047947 */ /* 0x000fea0003800000 */
.L_x_17:
[----:B------:R-:W-:-:S07]  /*17f0*/  FADD.FTZ R0, R0, R3 ;  /* 0x0000000300007221 */ /* 0x000fce0000010000 */
.L_x_25:
[----:B------:R-:W-:Y:S05]  /*1800*/  BSYNC.RECONVERGENT B1 ;  /* 0x0000000000017941 */ /* 0x000fea0003800200 */
.L_x_15:
[----:B------:R-:W-:-:S04]  /*1810*/  HFMA2 R9, -RZ, RZ, 0, 0 ;  /* 0x00000000ff097431 */ /* 0x000fc800000001ff */
[----:B0-----:R-:W-:Y:S05]  /*1820*/  RET.REL.NODEC R8 `(_Z12perlinKernelPfiiiijy) ;  /* 0xffffffe408f47950 */ /* 0x001fea0003c3ffff */
.L_x_26:
[----:B------:R-:W-:-:S00]  /*1830*/  BRA `(.L_x_26) ;  /* 0xfffffffc00fc7947 */ /* 0x000fc0000383ffff */
[----:B------:R-:W-:-:S00]  /*1840*/  NOP ;  /* 0x0000000000007918 */ /* 0x000fc00000000000 */
        /* <DEDUP_REMOVED lines=11> */
.L_x_28:


//--------------------- .text._Z21generateGridGradientsP6float4ij --------------------------
	.section	.text._Z21generateGridGradientsP6float4ij,"ax",@progbits
	.align	128
        .global         _Z21generateGridGradientsP6float4ij
        .type           _Z21generateGridGradientsP6float4ij,@function
        .size           _Z21generateGridGradientsP6float4ij,(.L_x_30 - _Z21generateGridGradientsP6float4ij)
        .other          _Z21generateGridGradientsP6float4ij,@"STO_CUDA_ENTRY STV_DEFAULT"
_Z21generateGridGradientsP6float4ij:
.text._Z21generateGridGradientsP6float4ij:
[----:B------:R-:W-:Y:S01]  /*0000*/  LDC R1, c[0x0][0x37c] ;  /* 0x0000df00ff017b82 */ /* 0x000fe20000000800 */
[----:B------:R-:W0:Y:S07]  /*0010*/  S2R R3, SR_TID.X ;  /* 0x0000000000037919 */ /* 0x000e2e0000002100 */
[----:B------:R-:W0:Y:S01]  /*0020*/  LDC R0, c[0x0][0x360] ;  /* 0x0000d800ff007b82 */ /* 0x000e220000000800 */
[----:B------:R-:W1:Y:S01]  /*0030*/  LDCU UR6, c[0x0][0x388] ;  /* 0x00007100ff0677ac */ /* 0x000e620008000800 */
[----:B------:R-:W2:Y:S06]  /*0040*/  S2R R2, SR_TID.Y ;  /* 0x0000000000027919 */ /* 0x000eac0000002200 */
[----:B------:R-:W0:Y:S08]  /*0050*/  S2UR UR4, SR_CTAID.X ;  /* 0x00000000000479c3 */ /* 0x000e300000002500 */
[----:B------:R-:W2:Y:S08]  /*0060*/  S2UR UR5, SR_CTAID.Y ;  /* 0x00000000000579c3 */ /* 0x000eb00000002600 */
[----:B------:R-:W2:Y:S01]  /*0070*/  LDC R5, c[0x0][0x364] ;  /* 0x0000d900ff057b82 */ /* 0x000ea20000000800 */
[----:B0-----:R-:W-:-:S02]  /*0080*/  IMAD R0, R0, UR4, R3 ;  /* 0x0000000400007c24 */ /* 0x001fc4000f8e0203 */
[----:B--2---:R-:W-:-:S05]  /*0090*/  IMAD R5, R5, UR5, R2 ;  /* 0x0000000505057c24 */ /* 0x004fca000f8e0202 */
[----:B------:R-:W-:-:S04]  /*00a0*/  VIMNMX R2, PT, PT, R0, R5, !PT ;  /* 0x0000000500027248 */ /* 0x000fc80007fe0100 */
[----:B-1----:R-:W-:-:S13]  /*00b0*/  ISETP.GE.AND P0, PT, R2, UR6, PT ;  /* 0x0000000602007c0c */ /* 0x002fda000bf06270 */
[----:B------:R-:W-:Y:S05]  /*00c0*/  @P0 EXIT ;  /* 0x000000000000094d */ /* 0x000fea0003800000 */
[----:B------:R-:W0:Y:S01]  /*00d0*/  LDCU UR4, c[0x0][0x38c] ;  /* 0x00007180ff0477ac */ /* 0x000e220008000800 */
[C---:B------:R-:W-:Y:S02]  /*00e0*/  IMAD R3, R5.reuse, 0x337, RZ ;  /* 0x0000033705037824 */ /* 0x040fe400078e02ff */
[----:B------:R-:W-:Y:S02]  /*00f0*/  IMAD R5, R5, UR6, R0 ;  /* 0x0000000605057c24 */ /* 0x000fe4000f8e0200 */
[----:B------:R-:W-:-:S05]  /*0100*/  IMAD R3, R0, 0x5f3, R3 ;  /* 0x000005f300037824 */ /* 0x000fca00078e0203 */
[----:B0-----:R-:W-:Y:S01]  /*0110*/  LOP3.LUT R3, R3, UR4, RZ, 0x3c, !PT ;  /* 0x0000000403037c12 */ /* 0x001fe2000f8e3cff */
[----:B------:R-:W0:Y:S04]  /*0120*/  LDCU.64 UR4, c[0x0][0x358] ;  /* 0x00006b00ff0477ac */ /* 0x000e280008000a00 */
[----:B------:R-:W-:-:S05]  /*0130*/  IMAD R3, R3, -0x7a143595, RZ ;  /* 0x85ebca6b03037824 */ /* 0x000fca00078e02ff */
[----:B------:R-:W-:-:S04]  /*0140*/  SHF.R.U32.HI R2, RZ, 0xd, R3 ;  /* 0x0000000dff027819 */ /* 0x000fc80000011603 */
[----:B------:R-:W-:-:S05]  /*0150*/  LOP3.LUT R2, R2, R3, RZ, 0x3c, !PT ;  /* 0x0000000302027212 */ /* 0x000fca00078e3cff */
[----:B------:R-:W-:-:S05]  /*0160*/  IMAD R2, R2, -0x3d4d51cb, RZ ;  /* 0xc2b2ae3502027824 */ /* 0x000fca00078e02ff */
[----:B------:R-:W-:-:S04]  /*0170*/  SHF.R.U32.HI R3, RZ, 0x10, R2 ;  /* 0x00000010ff037819 */ /* 0x000fc80000011602 */
[----:B------:R-:W-:-:S04]  /*0180*/  LOP3.LUT R3, R3, R2, RZ, 0x3c, !PT ;  /* 0x0000000203037212 */ /* 0x000fc800078e3cff */
[----:B------:R-:W-:Y:S02]  /*0190*/  I2FP.F32.U32 R4, R3 ;  /* 0x0000000300047245 */ /* 0x000fe40000201000 */
[----:B------:R-:W1:Y:S03]  /*01a0*/  LDC.64 R2, c[0x0][0x380] ;  /* 0x0000e000ff027b82 */ /* 0x000e660000000a00 */
[----:B------:R-:W-:-:S04]  /*01b0*/  FMUL R4, R4, 1.4629181199765639576e-09 ;  /* 0x30c90fdb04047820 */ /* 0x000fc80000400000 */
[----:B------:R-:W-:-:S04]  /*01c0*/  FMUL.RZ R4, R4, 0.15915493667125701904 ;  /* 0x3e22f98304047820 */ /* 0x000fc8000040c000 */
[----:B------:R-:W-:Y:S08]  /*01d0*/  MUFU.SIN R6, R4 ;  /* 0x0000000400067308 */ /* 0x000ff00000000400 */
[----:B------:R-:W2:Y:S01]  /*01e0*/  MUFU.COS R7, R4 ;  /* 0x0000000400077308 */ /* 0x000ea20000000000 */
[----:B-1----:R-:W-:-:S05]  /*01f0*/  IMAD.WIDE.U32 R2, R5, 0x10, R2 ;  /* 0x0000001005027825 */ /* 0x002fca00078e0002 */
[----:B0-----:R-:W-:Y:S04]  /*0200*/  STG.E desc[UR4][R2.64+0x8], RZ ;  /* 0x000008ff02007986 */ /* 0x001fe8000c101904 */
[----:B--2---:R-:W-:Y:S01]  /*0210*/  STG.E.64 desc[UR4][R2.64], R6 ;  /* 0x0000000602007986 */ /* 0x004fe2000c101b04 */
[----:B------:R-:W-:Y:S05]  /*0220*/  EXIT ;  /* 0x000000000000794d */ /* 0x000fea0003800000 */
.L_x_27:
        /* <DEDUP_REMOVED lines=13> */
.L_x_30:


//--------------------- .nv.shared.reserved.0     --------------------------
	.section	.nv.shared.reserved.0,"aw",@nobits
	.weak		__nv_reservedSMEM_offset_0_alias
	.size		__nv_reservedSMEM_offset_0_alias, 0, 64
	.other		__nv_reservedSMEM_offset_0_alias,@"STO_CUDA_RESERVED_SHARED STV_DEFAULT"
__nv_reservedSMEM_offset_0_alias:
	.zero		0
	.zero		64


//--------------------- .nv.constant0._Z12perlinKernelPfiiiijy --------------------------
	.section	.nv.constant0._Z12perlinKernelPfiiiijy,"a",@progbits
	.sectionflags	@""
	.align	4
.nv.constant0._Z12perlinKernelPfiiiijy:
	.zero		936


//--------------------- .nv.constant0._Z21generateGridGradientsP6float4ij --------------------------
	.section	.nv.constant0._Z21generateGridGradientsP6float4ij,"a",@progbits
	.sectionflags	@""
	.align	4
.nv.constant0._Z21generateGridGradientsP6float4ij:
	.zero		912


//--------------------- SYMBOLS --------------------------

	.type		.nv.reservedSmem.offset0,@object
	.size		.nv.reservedSmem.offset0,0x4
